	.headerflags	@"EF_CUDA_TEXMODE_UNIFIED EF_CUDA_64BIT_ADDRESS EF_CUDA_ACCELERATORS EF_CUDA_SM90 EF_CUDA_VIRTUAL_SM(EF_CUDA_SM90)"
	.elftype	@"ET_EXEC"


//--------------------- .nv.info                  --------------------------
	.section	.nv.info,"",@"SHT_CUDA_INFO"
	.align	4


	//----- nvinfo : EIATTR_REGCOUNT
	.align		4
        /*0000*/ 	.byte	0x04, 0x2f
        /*0002*/ 	.short	(.L_3 - .L_2)
	.align		4
.L_2:
        /*0004*/ 	.word	index@(triton_poi_fused__native_batch_norm_legit_no_training_add_13)
        /*0008*/ 	.word	0x0000001a


	//----- nvinfo : EIATTR_MIN_STACK_SIZE
	.align		4
.L_3:
        /*000c*/ 	.byte	0x04, 0x12
        /*000e*/ 	.short	(.L_5 - .L_4)
	.align		4
.L_4:
        /*0010*/ 	.word	index@(triton_poi_fused__native_batch_norm_legit_no_training_add_13)
        /*0014*/ 	.word	0x00000000


	//----- nvinfo : EIATTR_FRAME_SIZE
	.align		4
.L_5:
        /*0018*/ 	.byte	0x04, 0x11
        /*001a*/ 	.short	(.L_7 - .L_6)
	.align		4
.L_6:
        /*001c*/ 	.word	index@(triton_poi_fused__native_batch_norm_legit_no_training_add_13)
        /*0020*/ 	.word	0x00000000


	//----- nvinfo : EIATTR_MIN_STACK_SIZE
	.align		4
.L_7:
        /*0024*/ 	.byte	0x04, 0x12
        /*0026*/ 	.short	(.L_9 - .L_8)
	.align		4
.L_8:
        /*0028*/ 	.word	index@(triton_poi_fused__native_batch_norm_legit_no_training_add_13)
        /*002c*/ 	.word	0x00000000
.L_9:


//--------------------- .nv.info.triton_poi_fused__native_batch_norm_legit_no_training_add_13 --------------------------
	.section	.nv.info.triton_poi_fused__native_batch_norm_legit_no_training_add_13,"",@"SHT_CUDA_INFO"
	.sectionflags	@""
	.align	4


	//----- nvinfo : EIATTR_CUDA_API_VERSION
	.align		4
        /*0000*/ 	.byte	0x04, 0x37
        /*0002*/ 	.short	(.L_11 - .L_10)
.L_10:
        /*0004*/ 	.word	0x0000007c


	//----- nvinfo : EIATTR_KPARAM_INFO
	.align		4
.L_11:
        /*0008*/ 	.byte	0x04, 0x17
        /*000a*/ 	.short	(.L_13 - .L_12)
.L_12:
        /*000c*/ 	.word	0x00000000
        /*0010*/ 	.short	0x0007
        /*0012*/ 	.short	0x0038
        /*0014*/ 	.byte	0x00, 0xf0, 0x11, 0x00


	//----- nvinfo : EIATTR_KPARAM_INFO
	.align		4
.L_13:
        /*0018*/ 	.byte	0x04, 0x17
        /*001a*/ 	.short	(.L_15 - .L_14)
.L_14:
        /*001c*/ 	.word	0x00000000
        /*0020*/ 	.short	0x0006
        /*0022*/ 	.short	0x0030
        /*0024*/ 	.byte	0x00, 0xf4, 0x21, 0x00


	//----- nvinfo : EIATTR_KPARAM_INFO
	.align		4
.L_15:
        /*0028*/ 	.byte	0x04, 0x17
        /*002a*/ 	.short	(.L_17 - .L_16)
.L_16:
        /*002c*/ 	.word	0x00000000
        /*0030*/ 	.short	0x0005
        /*0032*/ 	.short	0x0028
        /*0034*/ 	.byte	0x00, 0xf4, 0x21, 0x00


	//----- nvinfo : EIATTR_KPARAM_INFO
	.align		4
.L_17:
        /*0038*/ 	.byte	0x04, 0x17
        /*003a*/ 	.short	(.L_19 - .L_18)
.L_18:
        /*003c*/ 	.word	0x00000000
        /*0040*/ 	.short	0x0004
        /*0042*/ 	.short	0x0020
        /*0044*/ 	.byte	0x00, 0xf4, 0x21, 0x00


	//----- nvinfo : EIATTR_KPARAM_INFO
	.align		4
.L_19:
        /*0048*/ 	.byte	0x04, 0x17
        /*004a*/ 	.short	(.L_21 - .L_20)
.L_20:
        /*004c*/ 	.word	0x00000000
        /*0050*/ 	.short	0x0003
        /*0052*/ 	.short	0x0018
        /*0054*/ 	.byte	0x00, 0xf4, 0x21, 0x00


	//----- nvinfo : EIATTR_KPARAM_INFO
	.align		4
.L_21:
        /*0058*/ 	.byte	0x04, 0x17
        /*005a*/ 	.short	(.L_23 - .L_22)
.L_22:
        /*005c*/ 	.word	0x00000000
        /*0060*/ 	.short	0x0002
        /*0062*/ 	.short	0x0010
        /*0064*/ 	.byte	0x00, 0xf4, 0x21, 0x00


	//----- nvinfo : EIATTR_KPARAM_INFO
	.align		4
.L_23:
        /*0068*/ 	.byte	0x04, 0x17
        /*006a*/ 	.short	(.L_25 - .L_24)
.L_24:
        /*006c*/ 	.word	0x00000000
        /*0070*/ 	.short	0x0001
        /*0072*/ 	.short	0x0008
        /*0074*/ 	.byte	0x00, 0xf4, 0x21, 0x00


	//----- nvinfo : EIATTR_KPARAM_INFO
	.align		4
.L_25:
        /*0078*/ 	.byte	0x04, 0x17
        /*007a*/ 	.short	(.L_27 - .L_26)
.L_26:
        /*007c*/ 	.word	0x00000000
        /*0080*/ 	.short	0x0000
        /*0082*/ 	.short	0x0000
        /*0084*/ 	.byte	0x00, 0xf4, 0x21, 0x00


	//----- nvinfo : EIATTR_SPARSE_MMA_MASK
	.align		4
.L_27:
        /*0088*/ 	.byte	0x03, 0x50
        /*008a*/ 	.short	0x0000


	//----- nvinfo : EIATTR_MAXREG_COUNT
	.align		4
        /*008c*/ 	.byte	0x03, 0x1b
        /*008e*/ 	.short	0x00ff


	//----- nvinfo : EIATTR_EXIT_INSTR_OFFSETS
	.align		4
        /*0090*/ 	.byte	0x04, 0x1c
        /*0092*/ 	.short	(.L_29 - .L_28)


	//   ....[0]....
.L_28:
        /*0094*/ 	.word	0x00000430


	//   ....[1]....
        /*0098*/ 	.word	0x00000450


	//----- nvinfo : EIATTR_REQNTID
	.align		4
.L_29:
        /*009c*/ 	.byte	0x04, 0x10
        /*009e*/ 	.short	(.L_31 - .L_30)
.L_30:
        /*00a0*/ 	.word	0x00000080
        /*00a4*/ 	.word	0x00000001
        /*00a8*/ 	.word	0x00000001


	//----- nvinfo : EIATTR_CBANK_PARAM_SIZE
	.align		4
.L_31:
        /*00ac*/ 	.byte	0x03, 0x19
        /*00ae*/ 	.short	0x003c


	//----- nvinfo : EIATTR_PARAM_CBANK
	.align		4
        /*00b0*/ 	.byte	0x04, 0x0a
        /*00b2*/ 	.short	(.L_33 - .L_32)
	.align		4
.L_32:
        /*00b4*/ 	.word	index@(.nv.constant0.triton_poi_fused__native_batch_norm_legit_no_training_add_13)
        /*00b8*/ 	.short	0x0210
        /*00ba*/ 	.short	0x003c


	//----- nvinfo : EIATTR_SW_WAR
	.align		4
.L_33:
        /*00bc*/ 	.byte	0x04, 0x36
        /*00be*/ 	.short	(.L_35 - .L_34)
.L_34:
        /*00c0*/ 	.word	0x00000008
.L_35:


//--------------------- .nv.callgraph             --------------------------
	.section	.nv.callgraph,"",@"SHT_CUDA_CALLGRAPH"
	.align	4
	.sectionentsize	8
	.align		4
        /*0000*/ 	.word	0x00000000
	.align		4
        /*0004*/ 	.word	0xffffffff
	.align		4
        /*0008*/ 	.word	0x00000000
	.align		4
        /*000c*/ 	.word	0xfffffffe
	.align		4
        /*0010*/ 	.word	0x00000000
	.align		4
        /*0014*/ 	.word	0xfffffffd
	.align		4
        /*0018*/ 	.word	0x00000000
	.align		4
        /*001c*/ 	.word	0xfffffffc


//--------------------- .nv.constant4             --------------------------
	.section	.nv.constant4,"a",@progbits
	.align	8
	.align		8
.nv.constant4:
        /*0000*/ 	.dword	_$_str
	.align		8
        /*0008*/ 	.dword	_$_str_$_2


//--------------------- .text.triton_poi_fused__native_batch_norm_legit_no_training_add_13 --------------------------
	.section	.text.triton_poi_fused__native_batch_norm_legit_no_training_add_13,"ax",@progbits
	.align	128
        .global         triton_poi_fused__native_batch_norm_legit_no_training_add_13
        .type           triton_poi_fused__native_batch_norm_legit_no_training_add_13,@function
        .size           triton_poi_fused__native_batch_norm_legit_no_training_add_13,(.L_x_1 - triton_poi_fused__native_batch_norm_legit_no_training_add_13)
        .other          triton_poi_fused__native_batch_norm_legit_no_training_add_13,@"STO_CUDA_ENTRY STV_DEFAULT"
triton_poi_fused__native_batch_norm_legit_no_training_add_13:
.text.triton_poi_fused__native_batch_norm_legit_no_training_add_13:
[----:B------:R-:W0:Y:S01]  /*0000*/  LDC R1, c[0x0][0x28] ;  /* 0x00000a00ff017b82 */ /* 0x000e220000000800 */
[----:B------:R-:W1:Y:S07]  /*0010*/  S2R R0, SR_TID.X ;  /* 0x0000000000007919 */ /* 0x000e6e0000002100 */
[----:B------:R-:W2:Y:S01]  /*0020*/  LDC.64 R12, c[0x0][0x228] ;  /* 0x00008a00ff0c7b82 */ /* 0x000ea20000000a00 */
[----:B------:R-:W-:Y:S01]  /*0030*/  CS2R R4, SRZ ;  /* 0x0000000000047805 */ /* 0x000fe2000001ff00 */
[----:B------:R-:W-:Y:S01]  /*0040*/  ULDC.64 UR4, c[0x0][0x208] ;  /* 0x0000820000047ab9 */ /* 0x000fe20000000a00 */
[----:B------:R-:W3:Y:S05]  /*0050*/  S2R R3, SR_CTAID.X ;  /* 0x0000000000037919 */ /* 0x000eea0000002500 */
[----:B------:R-:W4:Y:S08]  /*0060*/  LDC.64 R16, c[0x0][0x218] ;  /* 0x00008600ff107b82 */ /* 0x000f300000000a00 */
[----:B------:R-:W5:Y:S08]  /*0070*/  LDC.64 R18, c[0x0][0x220] ;  /* 0x00008800ff127b82 */ /* 0x000f700000000a00 */
[----:B------:R-:W5:Y:S01]  /*0080*/  LDC.64 R20, c[0x0][0x230] ;  /* 0x00008c00ff147b82 */ /* 0x000f620000000a00 */
[----:B-1----:R-:W-:-:S07]  /*0090*/  SHF.L.U32 R0, R0, 0x1, RZ ;  /* 0x0000000100007819 */ /* 0x002fce00000006ff */
[----:B------:R-:W1:Y:S01]  /*00a0*/  LDC.64 R22, c[0x0][0x238] ;  /* 0x00008e00ff167b82 */ /* 0x000e620000000a00 */
[----:B------:R-:W-:-:S04]  /*00b0*/  LOP3.LUT R0, R0, 0xfe, RZ, 0xc0, !PT ;  /* 0x000000fe00007812 */ /* 0x000fc800078ec0ff */
[----:B---3--:R-:W-:-:S03]  /*00c0*/  LEA R0, R3, R0, 0x8 ;  /* 0x0000000003007211 */ /* 0x008fc600078e40ff */
[----:B------:R-:W3:Y:S01]  /*00d0*/  LDC.64 R8, c[0x0][0x210] ;  /* 0x00008400ff087b82 */ /* 0x000ee20000000a00 */
[C---:B------:R-:W-:Y:S01]  /*00e0*/  ISETP.GE.AND P4, PT, R0.reuse, 0x1800, PT ;  /* 0x000018000000780c */ /* 0x040fe20003f86270 */
[----:B------:R-:W-:-:S05]  /*00f0*/  IMAD.HI R2, R0, 0x2aaaaaab, RZ ;  /* 0x2aaaaaab00027827 */ /* 0x000fca00078e02ff */
[----:B------:R-:W-:-:S04]  /*0100*/  SHF.R.U32.HI R3, RZ, 0x1f, R2 ;  /* 0x0000001fff037819 */ /* 0x000fc80000011602 */
[----:B------:R-:W-:-:S05]  /*0110*/  LEA.HI R3, R2, R3, RZ, 0x1e ;  /* 0x0000000302037211 */ /* 0x000fca00078ff0ff */
[----:B------:R-:W-:-:S04]  /*0120*/  IMAD R10, R3, -0x18, R0 ;  /* 0xffffffe8030a7824 */ /* 0x000fc800078e0200 */
[----:B--2---:R-:W-:-:S05]  /*0130*/  IMAD.WIDE R12, R10, 0x4, R12 ;  /* 0x000000040a0c7825 */ /* 0x004fca00078e020c */
[----:B------:R2:W3:Y:S01]  /*0140*/  @!P4 LDG.E.EL.64 R4, desc[UR4][R12.64] ;  /* 0x000000040c04c981 */ /* 0x0004e2000c2e1b00 */
[----:B------:R-:W-:Y:S02]  /*0150*/  CS2R R2, SRZ ;  /* 0x0000000000027805 */ /* 0x000fe4000001ff00 */
[----:B------:R-:W-:Y:S01]  /*0160*/  CS2R R6, SRZ ;  /* 0x0000000000067805 */ /* 0x000fe2000001ff00 */
[----:B----4-:R-:W-:-:S04]  /*0170*/  IMAD.WIDE R16, R0, 0x4, R16 ;  /* 0x0000000400107825 */ /* 0x010fc800078e0210 */
[C---:B-----5:R-:W-:Y:S01]  /*0180*/  IMAD.WIDE R18, R10.reuse, 0x4, R18 ;  /* 0x000000040a127825 */ /* 0x060fe200078e0212 */
[----:B------:R-:W4:Y:S01]  /*0190*/  @!P4 LDG.E.64 R2, desc[UR4][R16.64] ;  /* 0x000000041002c981 */ /* 0x000f22000c1e1b00 */
[----:B--2---:R-:W-:Y:S02]  /*01a0*/  CS2R R12, SRZ ;  /* 0x00000000000c7805 */ /* 0x004fe4000001ff00 */
[C---:B0-----:R-:W-:Y:S01]  /*01b0*/  IMAD.WIDE R20, R10.reuse, 0x4, R20 ;  /* 0x000000040a147825 */ /* 0x041fe200078e0214 */
[----:B------:R-:W4:Y:S03]  /*01c0*/  @!P4 LDG.E.EL.64 R6, desc[UR4][R18.64] ;  /* 0x000000041206c981 */ /* 0x000f26000c2e1b00 */
[----:B-1----:R-:W-:Y:S01]  /*01d0*/  IMAD.WIDE R22, R10, 0x4, R22 ;  /* 0x000000040a167825 */ /* 0x002fe200078e0216 */
[----:B------:R-:W-:Y:S02]  /*01e0*/  CS2R R10, SRZ ;  /* 0x00000000000a7805 */ /* 0x000fe4000001ff00 */
[----:B------:R-:W-:Y:S01]  /*01f0*/  CS2R R14, SRZ ;  /* 0x00000000000e7805 */ /* 0x000fe2000001ff00 */
[----:B------:R-:W2:Y:S01]  /*0200*/  @!P4 LDG.E.EL.64 R12, desc[UR4][R20.64] ;  /* 0x00000004140cc981 */ /* 0x000ea2000c2e1b00 */
[----:B---3--:R-:W-:-:S03]  /*0210*/  IMAD.WIDE R8, R0, 0x4, R8 ;  /* 0x0000000400087825 */ /* 0x008fc600078e0208 */
[----:B------:R-:W2:Y:S04]  /*0220*/  @!P4 LDG.E.EL.64 R10, desc[UR4][R22.64] ;  /* 0x00000004160ac981 */ /* 0x000ea8000c2e1b00 */
[----:B------:R0:W3:Y:S02]  /*0230*/  @!P4 LDG.E.64 R14, desc[UR4][R8.64] ;  /* 0x00000004080ec981 */ /* 0x0000e4000c1e1b00 */
[----:B0-----:R-:W-:Y:S01]  /*0240*/  HFMA2.MMA R8, -RZ, RZ, 1.625, 0 ;  /* 0x3e800000ff087435 */ /* 0x001fe200000001ff */
[----:B------:R-:W-:Y:S01]  /*0250*/  FADD R4, R4, 9.9999997473787516356e-06 ;  /* 0x3727c5ac04047421 */ /* 0x000fe20000000000 */
[----:B------:R-:W-:-:S03]  /*0260*/  FADD R5, R5, 9.9999997473787516356e-06 ;  /* 0x3727c5ac05057421 */ /* 0x000fc60000000000 */
[----:B------:R-:W0:Y:S08]  /*0270*/  MUFU.SQRT R16, R4 ;  /* 0x0000000400107308 */ /* 0x000e300000002000 */
[----:B------:R1:W5:Y:S01]  /*0280*/  MUFU.SQRT R17, R5 ;  /* 0x0000000500117308 */ /* 0x0003620000002000 */
[----:B----4-:R-:W-:Y:S01]  /*0290*/  FADD R3, -R7, R3 ;  /* 0x0000000307037221 */ /* 0x010fe20000000100 */
[----:B------:R-:W-:Y:S01]  /*02a0*/  FADD R2, -R6, R2 ;  /* 0x0000000206027221 */ /* 0x000fe20000000100 */
[----:B0-----:R-:W-:-:S02]  /*02b0*/  FSETP.GT.AND P0, PT, R16, 8.50705917302346158658e+37, PT ;  /* 0x7e8000001000780b */ /* 0x001fc40003f04000 */
[----:B------:R-:W-:Y:S01]  /*02c0*/  FSETP.GEU.AND P2, PT, R16, 1.175494350822287508e-38, PT ;  /* 0x008000001000780b */ /* 0x000fe20003f4e000 */
[----:B-1----:R-:W0:Y:S01]  /*02d0*/  LDC.64 R4, c[0x0][0x240] ;  /* 0x00009000ff047b82 */ /* 0x002e220000000a00 */
[C---:B------:R-:W-:Y:S02]  /*02e0*/  FSEL R9, R8.reuse, 1, P0 ;  /* 0x3f80000008097808 */ /* 0x040fe40000000000 */
[C---:B-----5:R-:W-:Y:S02]  /*02f0*/  FSETP.GT.AND P1, PT, R17.reuse, 8.50705917302346158658e+37, PT ;  /* 0x7e8000001100780b */ /* 0x060fe40003f24000 */
[----:B------:R-:W-:Y:S02]  /*0300*/  FSETP.GEU.AND P3, PT, R17, 1.175494350822287508e-38, PT ;  /* 0x008000001100780b */ /* 0x000fe40003f6e000 */
[----:B------:R-:W-:-:S03]  /*0310*/  FSEL R8, R8, 1, P1 ;  /* 0x3f80000008087808 */ /* 0x000fc60000800000 */
[----:B------:R-:W-:Y:S02]  /*0320*/  @P0 FMUL R16, R16, 0.25 ;  /* 0x3e80000010100820 */ /* 0x000fe40000400000 */
[----:B------:R-:W-:Y:S02]  /*0330*/  @!P2 FMUL R9, R9, 16777216 ;  /* 0x4b8000000909a820 */ /* 0x000fe40000400000 */
[----:B------:R-:W-:Y:S02]  /*0340*/  @!P2 FMUL R16, R16, 16777216 ;  /* 0x4b8000001010a820 */ /* 0x000fe40000400000 */
[----:B------:R-:W-:-:S04]  /*0350*/  @P1 FMUL R17, R17, 0.25 ;  /* 0x3e80000011111820 */ /* 0x000fc80000400000 */
[----:B------:R-:W1:Y:S01]  /*0360*/  MUFU.RCP R16, R16 ;  /* 0x0000001000107308 */ /* 0x000e620000001000 */
[----:B------:R-:W-:Y:S01]  /*0370*/  @!P3 FMUL R8, R8, 16777216 ;  /* 0x4b8000000808b820 */ /* 0x000fe20000400000 */
[----:B------:R-:W-:Y:S01]  /*0380*/  @!P3 FMUL R17, R17, 16777216 ;  /* 0x4b8000001111b820 */ /* 0x000fe20000400000 */
[----:B0-----:R-:W-:-:S05]  /*0390*/  IMAD.WIDE R4, R0, 0x4, R4 ;  /* 0x0000000400047825 */ /* 0x001fca00078e0204 */
[----:B------:R-:W0:Y:S01]  /*03a0*/  MUFU.RCP R17, R17 ;  /* 0x0000001100117308 */ /* 0x000e220000001000 */
[----:B-1----:R-:W-:-:S04]  /*03b0*/  FMUL R9, R16, R9 ;  /* 0x0000000910097220 */ /* 0x002fc80000400000 */
[----:B------:R-:W-:Y:S01]  /*03c0*/  FMUL R9, R2, R9 ;  /* 0x0000000902097220 */ /* 0x000fe20000400000 */
[----:B0-----:R-:W-:-:S03]  /*03d0*/  FMUL R8, R17, R8 ;  /* 0x0000000811087220 */ /* 0x001fc60000400000 */
[----:B--2---:R-:W-:Y:S01]  /*03e0*/  FFMA R9, R9, R12, R10 ;  /* 0x0000000c09097223 */ /* 0x004fe2000000000a */
[----:B------:R-:W-:-:S03]  /*03f0*/  FMUL R8, R3, R8 ;  /* 0x0000000803087220 */ /* 0x000fc60000400000 */
[----:B---3--:R-:W-:Y:S01]  /*0400*/  FADD R14, R9, R14 ;  /* 0x0000000e090e7221 */ /* 0x008fe20000000000 */
[----:B------:R-:W-:-:S04]  /*0410*/  FFMA R8, R8, R13, R11 ;  /* 0x0000000d08087223 */ /* 0x000fc8000000000b */
[----:B------:R-:W-:Y:S01]  /*0420*/  FADD R15, R8, R15 ;  /* 0x0000000f080f7221 */ /* 0x000fe20000000000 */
[----:B------:R-:W-:Y:S06]  /*0430*/  @P4 EXIT ;  /* 0x000000000000494d */ /* 0x000fec0003800000 */
[----:B------:R-:W-:Y:S01]  /*0440*/  STG.E.64 desc[UR4][R4.64], R14 ;  /* 0x0000000e04007986 */ /* 0x000fe2000c101b04 */
[----:B------:R-:W-:Y:S05]  /*0450*/  EXIT ;  /* 0x000000000000794d */ /* 0x000fea0003800000 */
.L_x_0:
[----:B------:R-:W-:-:S00]  /*0460*/  BRA `(.L_x_0) ;  /* 0xfffffffc00fc7947 */ /* 0x000fc0000383ffff */
[----:B------:R-:W-:-:S00]  /*0470*/  NOP ;  /* 0x0000000000007918 */ /* 0x000fc00000000000 */
        /* <DEDUP_REMOVED lines=8> */
.L_x_1:


//--------------------- .nv.global.init           --------------------------
	.section	.nv.global.init,"aw",@progbits
.nv.global.init:
	.type		_$_str,@object
	.size		_$_str,(_$_str_$_2 - _$_str)
_$_str:
        /*0000*/ 	.byte	0x5f, 0x5f, 0x43, 0x55, 0x44, 0x41, 0x5f, 0x46, 0x54, 0x5a, 0x00
	.type		_$_str_$_2,@object
	.size		_$_str_$_2,(.L_1 - _$_str_$_2)
_$_str_$_2:
        /*000b*/ 	.byte	0x5f, 0x5f, 0x43, 0x55, 0x44, 0x41, 0x5f, 0x50, 0x52, 0x45, 0x43, 0x5f, 0x53, 0x51, 0x52, 0x54
        /*001b*/ 	.byte	0x00
.L_1:


//--------------------- .nv.constant0.triton_poi_fused__native_batch_norm_legit_no_training_add_13 --------------------------
	.section	.nv.constant0.triton_poi_fused__native_batch_norm_legit_no_training_add_13,"a",@progbits
	.sectionflags	@""
	.align	4
.nv.constant0.triton_poi_fused__native_batch_norm_legit_no_training_add_13:
	.zero		588
